//
// Generated by NVIDIA NVVM Compiler
//
// Compiler Build ID: CL-36424714
// Cuda compilation tools, release 13.0, V13.0.88
// Based on NVVM 20.0.0
//

.version 9.0
.target sm_100
.address_size 64

	// .globl	_Z11mat_vec_mulPfS_S_i

.visible .entry _Z11mat_vec_mulPfS_S_i(
	.param .u64 .ptr .align 1 _Z11mat_vec_mulPfS_S_i_param_0,
	.param .u64 .ptr .align 1 _Z11mat_vec_mulPfS_S_i_param_1,
	.param .u64 .ptr .align 1 _Z11mat_vec_mulPfS_S_i_param_2,
	.param .u32 _Z11mat_vec_mulPfS_S_i_param_3
)
{
	.reg .pred 	%p<11>;
	.reg .b32 	%r<38>;
	.reg .b32 	%f<112>;
	.reg .b64 	%rd<58>;

	ld.param.u64 	%rd10, [_Z11mat_vec_mulPfS_S_i_param_0];
	ld.param.u64 	%rd11, [_Z11mat_vec_mulPfS_S_i_param_1];
	ld.param.u64 	%rd9, [_Z11mat_vec_mulPfS_S_i_param_2];
	ld.param.u32 	%r23, [_Z11mat_vec_mulPfS_S_i_param_3];
	cvta.to.global.u64 	%rd1, %rd11;
	cvta.to.global.u64 	%rd2, %rd10;
	mov.u32 	%r24, %ctaid.x;
	mov.u32 	%r25, %ntid.x;
	mov.u32 	%r26, %tid.x;
	mad.lo.s32 	%r1, %r24, %r25, %r26;
	setp.ge.s32 	%p1, %r1, %r23;
	@%p1 bra 	$L__BB0_15;
	setp.lt.s32 	%p2, %r23, 1;
	mov.f32 	%f111, 0f00000000;
	@%p2 bra 	$L__BB0_14;
	add.s32 	%r28, %r23, -1;
	and.b32  	%r2, %r23, 15;
	setp.lt.u32 	%p3, %r28, 15;
	mov.f32 	%f111, 0f00000000;
	mov.b32 	%r34, 0;
	@%p3 bra 	$L__BB0_5;
	and.b32  	%r34, %r23, 2147483632;
	neg.s32 	%r32, %r34;
	shl.b32 	%r5, %r23, 4;
	add.s64 	%rd56, %rd2, 32;
	mov.f32 	%f111, 0f00000000;
	mul.wide.u32 	%rd14, %r23, 4;
	mov.u32 	%r31, %r1;
$L__BB0_4:
	.pragma "nounroll";
	ld.global.f32 	%f18, [%rd56+-32];
	mul.wide.s32 	%rd12, %r31, 4;
	add.s64 	%rd13, %rd1, %rd12;
	ld.global.f32 	%f19, [%rd13];
	fma.rn.f32 	%f20, %f18, %f19, %f111;
	ld.global.f32 	%f21, [%rd56+-28];
	add.s64 	%rd15, %rd13, %rd14;
	ld.global.f32 	%f22, [%rd15];
	fma.rn.f32 	%f23, %f21, %f22, %f20;
	ld.global.f32 	%f24, [%rd56+-24];
	add.s64 	%rd16, %rd15, %rd14;
	ld.global.f32 	%f25, [%rd16];
	fma.rn.f32 	%f26, %f24, %f25, %f23;
	ld.global.f32 	%f27, [%rd56+-20];
	add.s64 	%rd17, %rd16, %rd14;
	ld.global.f32 	%f28, [%rd17];
	fma.rn.f32 	%f29, %f27, %f28, %f26;
	ld.global.f32 	%f30, [%rd56+-16];
	add.s64 	%rd18, %rd17, %rd14;
	ld.global.f32 	%f31, [%rd18];
	fma.rn.f32 	%f32, %f30, %f31, %f29;
	ld.global.f32 	%f33, [%rd56+-12];
	add.s64 	%rd19, %rd18, %rd14;
	ld.global.f32 	%f34, [%rd19];
	fma.rn.f32 	%f35, %f33, %f34, %f32;
	ld.global.f32 	%f36, [%rd56+-8];
	add.s64 	%rd20, %rd19, %rd14;
	ld.global.f32 	%f37, [%rd20];
	fma.rn.f32 	%f38, %f36, %f37, %f35;
	ld.global.f32 	%f39, [%rd56+-4];
	add.s64 	%rd21, %rd20, %rd14;
	ld.global.f32 	%f40, [%rd21];
	fma.rn.f32 	%f41, %f39, %f40, %f38;
	ld.global.f32 	%f42, [%rd56];
	add.s64 	%rd22, %rd21, %rd14;
	ld.global.f32 	%f43, [%rd22];
	fma.rn.f32 	%f44, %f42, %f43, %f41;
	ld.global.f32 	%f45, [%rd56+4];
	add.s64 	%rd23, %rd22, %rd14;
	ld.global.f32 	%f46, [%rd23];
	fma.rn.f32 	%f47, %f45, %f46, %f44;
	ld.global.f32 	%f48, [%rd56+8];
	add.s64 	%rd24, %rd23, %rd14;
	ld.global.f32 	%f49, [%rd24];
	fma.rn.f32 	%f50, %f48, %f49, %f47;
	ld.global.f32 	%f51, [%rd56+12];
	add.s64 	%rd25, %rd24, %rd14;
	ld.global.f32 	%f52, [%rd25];
	fma.rn.f32 	%f53, %f51, %f52, %f50;
	ld.global.f32 	%f54, [%rd56+16];
	add.s64 	%rd26, %rd25, %rd14;
	ld.global.f32 	%f55, [%rd26];
	fma.rn.f32 	%f56, %f54, %f55, %f53;
	ld.global.f32 	%f57, [%rd56+20];
	add.s64 	%rd27, %rd26, %rd14;
	ld.global.f32 	%f58, [%rd27];
	fma.rn.f32 	%f59, %f57, %f58, %f56;
	ld.global.f32 	%f60, [%rd56+24];
	add.s64 	%rd28, %rd27, %rd14;
	ld.global.f32 	%f61, [%rd28];
	fma.rn.f32 	%f62, %f60, %f61, %f59;
	ld.global.f32 	%f63, [%rd56+28];
	add.s64 	%rd29, %rd28, %rd14;
	ld.global.f32 	%f64, [%rd29];
	fma.rn.f32 	%f111, %f63, %f64, %f62;
	add.s32 	%r32, %r32, 16;
	add.s32 	%r31, %r31, %r5;
	add.s64 	%rd56, %rd56, 64;
	setp.ne.s32 	%p4, %r32, 0;
	@%p4 bra 	$L__BB0_4;
$L__BB0_5:
	setp.eq.s32 	%p5, %r2, 0;
	@%p5 bra 	$L__BB0_14;
	and.b32  	%r11, %r23, 7;
	setp.lt.u32 	%p6, %r2, 8;
	@%p6 bra 	$L__BB0_8;
	mul.wide.u32 	%rd30, %r34, 4;
	add.s64 	%rd31, %rd2, %rd30;
	ld.global.f32 	%f66, [%rd31];
	mad.lo.s32 	%r29, %r34, %r23, %r1;
	mul.wide.s32 	%rd32, %r29, 4;
	add.s64 	%rd33, %rd1, %rd32;
	ld.global.f32 	%f67, [%rd33];
	fma.rn.f32 	%f68, %f66, %f67, %f111;
	ld.global.f32 	%f69, [%rd31+4];
	mul.wide.u32 	%rd34, %r23, 4;
	add.s64 	%rd35, %rd33, %rd34;
	ld.global.f32 	%f70, [%rd35];
	fma.rn.f32 	%f71, %f69, %f70, %f68;
	ld.global.f32 	%f72, [%rd31+8];
	add.s64 	%rd36, %rd35, %rd34;
	ld.global.f32 	%f73, [%rd36];
	fma.rn.f32 	%f74, %f72, %f73, %f71;
	ld.global.f32 	%f75, [%rd31+12];
	add.s64 	%rd37, %rd36, %rd34;
	ld.global.f32 	%f76, [%rd37];
	fma.rn.f32 	%f77, %f75, %f76, %f74;
	ld.global.f32 	%f78, [%rd31+16];
	add.s64 	%rd38, %rd37, %rd34;
	ld.global.f32 	%f79, [%rd38];
	fma.rn.f32 	%f80, %f78, %f79, %f77;
	ld.global.f32 	%f81, [%rd31+20];
	add.s64 	%rd39, %rd38, %rd34;
	ld.global.f32 	%f82, [%rd39];
	fma.rn.f32 	%f83, %f81, %f82, %f80;
	ld.global.f32 	%f84, [%rd31+24];
	add.s64 	%rd40, %rd39, %rd34;
	ld.global.f32 	%f85, [%rd40];
	fma.rn.f32 	%f86, %f84, %f85, %f83;
	ld.global.f32 	%f87, [%rd31+28];
	add.s64 	%rd41, %rd40, %rd34;
	ld.global.f32 	%f88, [%rd41];
	fma.rn.f32 	%f111, %f87, %f88, %f86;
	add.s32 	%r34, %r34, 8;
$L__BB0_8:
	setp.eq.s32 	%p7, %r11, 0;
	@%p7 bra 	$L__BB0_14;
	and.b32  	%r14, %r23, 3;
	setp.lt.u32 	%p8, %r11, 4;
	@%p8 bra 	$L__BB0_11;
	mul.wide.u32 	%rd42, %r34, 4;
	add.s64 	%rd43, %rd2, %rd42;
	ld.global.f32 	%f90, [%rd43];
	mad.lo.s32 	%r30, %r34, %r23, %r1;
	mul.wide.s32 	%rd44, %r30, 4;
	add.s64 	%rd45, %rd1, %rd44;
	ld.global.f32 	%f91, [%rd45];
	fma.rn.f32 	%f92, %f90, %f91, %f111;
	ld.global.f32 	%f93, [%rd43+4];
	mul.wide.u32 	%rd46, %r23, 4;
	add.s64 	%rd47, %rd45, %rd46;
	ld.global.f32 	%f94, [%rd47];
	fma.rn.f32 	%f95, %f93, %f94, %f92;
	ld.global.f32 	%f96, [%rd43+8];
	add.s64 	%rd48, %rd47, %rd46;
	ld.global.f32 	%f97, [%rd48];
	fma.rn.f32 	%f98, %f96, %f97, %f95;
	ld.global.f32 	%f99, [%rd43+12];
	add.s64 	%rd49, %rd48, %rd46;
	ld.global.f32 	%f100, [%rd49];
	fma.rn.f32 	%f111, %f99, %f100, %f98;
	add.s32 	%r34, %r34, 4;
$L__BB0_11:
	setp.eq.s32 	%p9, %r14, 0;
	@%p9 bra 	$L__BB0_14;
	mad.lo.s32 	%r37, %r34, %r23, %r1;
	mul.wide.u32 	%rd50, %r34, 4;
	add.s64 	%rd57, %rd2, %rd50;
	neg.s32 	%r36, %r14;
$L__BB0_13:
	.pragma "nounroll";
	mul.wide.s32 	%rd51, %r37, 4;
	add.s64 	%rd52, %rd1, %rd51;
	ld.global.f32 	%f101, [%rd57];
	ld.global.f32 	%f102, [%rd52];
	fma.rn.f32 	%f111, %f101, %f102, %f111;
	add.s32 	%r37, %r37, %r23;
	add.s64 	%rd57, %rd57, 4;
	add.s32 	%r36, %r36, 1;
	setp.ne.s32 	%p10, %r36, 0;
	@%p10 bra 	$L__BB0_13;
$L__BB0_14:
	cvta.to.global.u64 	%rd53, %rd9;
	mul.wide.s32 	%rd54, %r1, 4;
	add.s64 	%rd55, %rd53, %rd54;
	st.global.f32 	[%rd55], %f111;
$L__BB0_15:
	ret;

}


// ===== COMPILED SASS (sm_100) =====

	.target	sm_100

	.elftype	@"ET_EXEC"


//--------------------- .note.nv.tkinfo           --------------------------
	.section	.note.nv.tkinfo,"",@"SHT_NOTE"
	.sectionflags	@"SHF_NOTE_NV_TKINFO"
	.tkinfo
        /*0018*/ 	.word	0x00000002
        /*0030*/ 	.string	""
        /*0030*/ 	.string	"ptxas"
        /*0030*/ 	.string	"Cuda compilation tools, release 13.0, V13.0.88"
        /*0030*/ 	.string	"Build cuda_13.0.r13.0/compiler.36424714_0"
        /*0030*/ 	.string	"-arch sm_100 -m 64 "



//--------------------- .note.nv.cuinfo           --------------------------
	.section	.note.nv.cuinfo,"",@"SHT_NOTE"
	.sectionflags	@"SHF_NOTE_NV_CUINFO"
        /*0018*/ 	.short	0x0002
        /*001a*/ 	.short	0x0064
        /*001c*/ 	.short	0x0082
	.zero		2


//--------------------- .nv.info                  --------------------------
	.section	.nv.info,"",@"SHT_CUDA_INFO"
	.align	4


	//----- nvinfo : EIATTR_REGCOUNT
	.align		4
        /*0000*/ 	.byte	0x04, 0x2f
        /*0002*/ 	.short	(.L_1 - .L_0)
	.align		4
.L_0:
        /*0004*/ 	.word	index@(_Z11mat_vec_mulPfS_S_i)
        /*0008*/ 	.word	0x00000020


	//----- nvinfo : EIATTR_FRAME_SIZE
	.align		4
.L_1:
        /*000c*/ 	.byte	0x04, 0x11
        /*000e*/ 	.short	(.L_3 - .L_2)
	.align		4
.L_2:
        /*0010*/ 	.word	index@(_Z11mat_vec_mulPfS_S_i)
        /*0014*/ 	.word	0x00000000


	//----- nvinfo : EIATTR_MIN_STACK_SIZE
	.align		4
.L_3:
        /*0018*/ 	.byte	0x04, 0x12
        /*001a*/ 	.short	(.L_5 - .L_4)
	.align		4
.L_4:
        /*001c*/ 	.word	index@(_Z11mat_vec_mulPfS_S_i)
        /*0020*/ 	.word	0x00000000
.L_5:


//--------------------- .nv.compat                --------------------------
	.section	.nv.compat,"",@"SHT_CUDA_COMPAT_INFO"
	.align	4
        /*0000*/ 	.byte	0x02, 0x09, 0x00, 0x00, 0x02, 0x02, 0x01, 0x00, 0x02, 0x05, 0x05, 0x00, 0x03, 0x07, 0x01, 0x01
        /*0010*/ 	.byte	0x02, 0x03, 0x00, 0x00, 0x02, 0x06, 0x01, 0x00, 0x04, 0x0b, 0x08, 0x00, 0x09, 0x00, 0x00, 0x00
        /*0020*/ 	.byte	0x00, 0x00, 0x00, 0x00


//--------------------- .nv.info._Z11mat_vec_mulPfS_S_i --------------------------
	.section	.nv.info._Z11mat_vec_mulPfS_S_i,"",@"SHT_CUDA_INFO"
	.sectionflags	@""
	.align	4


	//----- nvinfo : EIATTR_CUDA_API_VERSION
	.align		4
        /*0000*/ 	.byte	0x04, 0x37
        /*0002*/ 	.short	(.L_7 - .L_6)
.L_6:
        /*0004*/ 	.word	0x00000082


	//----- nvinfo : EIATTR_KPARAM_INFO
	.align		4
.L_7:
        /*0008*/ 	.byte	0x04, 0x17
        /*000a*/ 	.short	(.L_9 - .L_8)
.L_8:
        /*000c*/ 	.word	0x00000000
        /*0010*/ 	.short	0x0003
        /*0012*/ 	.short	0x0018
        /*0014*/ 	.byte	0x00, 0xf0, 0x11, 0x00


	//----- nvinfo : EIATTR_KPARAM_INFO
	.align		4
.L_9:
        /*0018*/ 	.byte	0x04, 0x17
        /*001a*/ 	.short	(.L_11 - .L_10)
.L_10:
        /*001c*/ 	.word	0x00000000
        /*0020*/ 	.short	0x0002
        /*0022*/ 	.short	0x0010
        /*0024*/ 	.byte	0x00, 0xf5, 0x21, 0x00


	//----- nvinfo : EIATTR_KPARAM_INFO
	.align		4
.L_11:
        /*0028*/ 	.byte	0x04, 0x17
        /*002a*/ 	.short	(.L_13 - .L_12)
.L_12:
        /*002c*/ 	.word	0x00000000
        /*0030*/ 	.short	0x0001
        /*0032*/ 	.short	0x0008
        /*0034*/ 	.byte	0x00, 0xf5, 0x21, 0x00


	//----- nvinfo : EIATTR_KPARAM_INFO
	.align		4
.L_13:
        /*0038*/ 	.byte	0x04, 0x17
        /*003a*/ 	.short	(.L_15 - .L_14)
.L_14:
        /*003c*/ 	.word	0x00000000
        /*0040*/ 	.short	0x0000
        /*0042*/ 	.short	0x0000
        /*0044*/ 	.byte	0x00, 0xf5, 0x21, 0x00


	//----- nvinfo : EIATTR_SPARSE_MMA_MASK
	.align		4
.L_15:
        /*0048*/ 	.byte	0x03, 0x50
        /*004a*/ 	.short	0x0000


	//----- nvinfo : EIATTR_MAXREG_COUNT
	.align		4
        /*004c*/ 	.byte	0x03, 0x1b
        /*004e*/ 	.short	0x00ff


	//----- nvinfo : EIATTR_MERCURY_ISA_VERSION
	.align		4
        /*0050*/ 	.byte	0x03, 0x5f
        /*0052*/ 	.short	0x0101


	//----- nvinfo : EIATTR_VRC_CTA_INIT_COUNT
	.align		4
        /*0054*/ 	.byte	0x02, 0x4a
	.zero		1
	.zero		1


	//----- nvinfo : EIATTR_EXIT_INSTR_OFFSETS
	.align		4
        /*0058*/ 	.byte	0x04, 0x1c
        /*005a*/ 	.short	(.L_17 - .L_16)


	//   ....[0]....
.L_16:
        /*005c*/ 	.word	0x00000070


	//   ....[1]....
        /*0060*/ 	.word	0x00000bc0


	//----- nvinfo : EIATTR_CBANK_PARAM_SIZE
	.align		4
.L_17:
        /*0064*/ 	.byte	0x03, 0x19
        /*0066*/ 	.short	0x001c


	//----- nvinfo : EIATTR_PARAM_CBANK
	.align		4
        /*0068*/ 	.byte	0x04, 0x0a
        /*006a*/ 	.short	(.L_19 - .L_18)
	.align		4
.L_18:
        /*006c*/ 	.word	index@(.nv.constant0._Z11mat_vec_mulPfS_S_i)
        /*0070*/ 	.short	0x0380
        /*0072*/ 	.short	0x001c


	//----- nvinfo : EIATTR_SW_WAR
	.align		4
.L_19:
        /*0074*/ 	.byte	0x04, 0x36
        /*0076*/ 	.short	(.L_21 - .L_20)
.L_20:
        /*0078*/ 	.word	0x00000008
.L_21:


//--------------------- .nv.callgraph             --------------------------
	.section	.nv.callgraph,"",@"SHT_CUDA_CALLGRAPH"
	.align	4
	.sectionentsize	8
	.align		4
        /*0000*/ 	.word	0x00000000
	.align		4
        /*0004*/ 	.word	0xffffffff
	.align		4
        /*0008*/ 	.word	0x00000000
	.align		4
        /*000c*/ 	.word	0xfffffffe
	.align		4
        /*0010*/ 	.word	0x00000000
	.align		4
        /*0014*/ 	.word	0xfffffffd
	.align		4
        /*0018*/ 	.word	0x00000000
	.align		4
        /*001c*/ 	.word	0xfffffffc


//--------------------- .text._Z11mat_vec_mulPfS_S_i --------------------------
	.section	.text._Z11mat_vec_mulPfS_S_i,"ax",@progbits
	.align	128
        .global         _Z11mat_vec_mulPfS_S_i
        .type           _Z11mat_vec_mulPfS_S_i,@function
        .size           _Z11mat_vec_mulPfS_S_i,(.L_x_7 - _Z11mat_vec_mulPfS_S_i)
        .other          _Z11mat_vec_mulPfS_S_i,@"STO_CUDA_ENTRY STV_DEFAULT"
_Z11mat_vec_mulPfS_S_i:
.text._Z11mat_vec_mulPfS_S_i:
[----:B------:R-:W-:Y:S01]  /*0000*/  LDC R1, c[0x0][0x37c] ;  /* 0x0000df00ff017b82 */ /* 0x000fe20000000800 */
[----:B------:R-:W0:Y:S07]  /*0010*/  S2R R2, SR_TID.X ;  /* 0x0000000000027919 */ /* 0x000e2e0000002100 */
[----:B------:R-:W0:Y:S08]  /*0020*/  S2UR UR4, SR_CTAID.X ;  /* 0x00000000000479c3 */ /* 0x000e300000002500 */
[----:B------:R-:W0:Y:S08]  /*0030*/  LDC R3, c[0x0][0x360] ;  /* 0x0000d800ff037b82 */ /* 0x000e300000000800 */
[----:B------:R-:W1:Y:S01]  /*0040*/  LDC R0, c[0x0][0x398] ;  /* 0x0000e600ff007b82 */ /* 0x000e620000000800 */
[----:B0-----:R-:W-:-:S05]  /*0050*/  IMAD R3, R3, UR4, R2 ;  /* 0x0000000403037c24 */ /* 0x001fca000f8e0202 */
[----:B-1----:R-:W-:-:S13]  /*0060*/  ISETP.GE.AND P0, PT, R3, R0, PT ;  /* 0x000000000300720c */ /* 0x002fda0003f06270 */
[----:B------:R-:W-:Y:S05]  /*0070*/  @P0 EXIT ;  /* 0x000000000000094d */ /* 0x000fea0003800000 */
[----:B------:R-:W-:Y:S01]  /*0080*/  ISETP.GE.AND P0, PT, R0, 0x1, PT ;  /* 0x000000010000780c */ /* 0x000fe20003f06270 */
[----:B------:R-:W0:Y:S01]  /*0090*/  LDCU.64 UR6, c[0x0][0x358] ;  /* 0x00006b00ff0677ac */ /* 0x000e220008000a00 */
[----:B------:R-:W-:-:S11]  /*00a0*/  HFMA2 R19, -RZ, RZ, 0, 0 ;  /* 0x00000000ff137431 */ /* 0x000fd600000001ff */
[----:B------:R-:W-:Y:S05]  /*00b0*/  @!P0 BRA `(.L_x_0) ;  /* 0x0000000800b48947 */ /* 0x000fea0003800000 */
[C---:B------:R-:W-:Y:S02]  /*00c0*/  IADD3 R4, PT, PT, R0.reuse, -0x1, RZ ;  /* 0xffffffff00047810 */ /* 0x040fe40007ffe0ff */
[----:B------:R-:W-:Y:S02]  /*00d0*/  LOP3.LUT R2, R0, 0xf, RZ, 0xc0, !PT ;  /* 0x0000000f00027812 */ /* 0x000fe400078ec0ff */
[----:B------:R-:W-:Y:S02]  /*00e0*/  ISETP.GE.U32.AND P1, PT, R4, 0xf, PT ;  /* 0x0000000f0400780c */ /* 0x000fe40003f26070 */
[----:B------:R-:W-:Y:S02]  /*00f0*/  ISETP.NE.AND P0, PT, R2, RZ, PT ;  /* 0x000000ff0200720c */ /* 0x000fe40003f05270 */
[----:B------:R-:W-:Y:S02]  /*0100*/  MOV R19, RZ ;  /* 0x000000ff00137202 */ /* 0x000fe40000000f00 */
[----:B------:R-:W-:-:S07]  /*0110*/  MOV R4, RZ ;  /* 0x000000ff00047202 */ /* 0x000fce0000000f00 */
[----:B------:R-:W-:Y:S05]  /*0120*/  @!P1 BRA `(.L_x_1) ;  /* 0x0000000400409947 */ /* 0x000fea0003800000 */
[----:B------:R-:W1:Y:S01]  /*0130*/  LDCU.64 UR4, c[0x0][0x380] ;  /* 0x00007000ff0477ac */ /* 0x000e620008000a00 */
[----:B------:R-:W-:Y:S02]  /*0140*/  LOP3.LUT R4, R0, 0x7ffffff0, RZ, 0xc0, !PT ;  /* 0x7ffffff000047812 */ /* 0x000fe400078ec0ff */
[----:B------:R-:W-:Y:S02]  /*0150*/  MOV R19, RZ ;  /* 0x000000ff00137202 */ /* 0x000fe40000000f00 */
[----:B------:R-:W-:Y:S02]  /*0160*/  MOV R5, R3 ;  /* 0x0000000300057202 */ /* 0x000fe40000000f00 */
[----:B------:R-:W-:Y:S01]  /*0170*/  IADD3 R6, PT, PT, -R4, RZ, RZ ;  /* 0x000000ff04067210 */ /* 0x000fe20007ffe1ff */
[----:B-1----:R-:W-:-:S04]  /*0180*/  UIADD3 UR4, UP0, UPT, UR4, 0x20, URZ ;  /* 0x0000002004047890 */ /* 0x002fc8000ff1e0ff */
[----:B------:R-:W-:Y:S02]  /*0190*/  UIADD3.X UR5, UPT, UPT, URZ, UR5, URZ, UP0, !UPT ;  /* 0x00000005ff057290 */ /* 0x000fe400087fe4ff */
[----:B------:R-:W-:-:S04]  /*01a0*/  MOV R12, UR4 ;  /* 0x00000004000c7c02 */ /* 0x000fc80008000f00 */
[----:B------:R-:W-:-:S07]  /*01b0*/  MOV R13, UR5 ;  /* 0x00000005000d7c02 */ /* 0x000fce0008000f00 */
.L_x_2:
[----:B------:R-:W1:Y:S01]  /*01c0*/  LDC.64 R8, c[0x0][0x388] ;  /* 0x0000e200ff087b82 */ /* 0x000e620000000a00 */
[----:B0-----:R-:W2:Y:S04]  /*01d0*/  LDG.E R18, desc[UR6][R12.64+-0x20] ;  /* 0xffffe0060c127981 */ /* 0x001ea8000c1e1900 */
[----:B------:R-:W3:Y:S04]  /*01e0*/  LDG.E R16, desc[UR6][R12.64+-0x1c] ;  /* 0xffffe4060c107981 */ /* 0x000ee8000c1e1900 */
[----:B------:R-:W4:Y:S04]  /*01f0*/  LDG.E R15, desc[UR6][R12.64+-0x18] ;  /* 0xffffe8060c0f7981 */ /* 0x000f28000c1e1900 */
[----:B------:R-:W5:Y:S04]  /*0200*/  LDG.E R26, desc[UR6][R12.64+-0x14] ;  /* 0xffffec060c1a7981 */ /* 0x000f68000c1e1900 */
[----:B------:R-:W5:Y:S01]  /*0210*/  LDG.E R7, desc[UR6][R12.64+-0xc] ;  /* 0xfffff4060c077981 */ /* 0x000f62000c1e1900 */
[----:B-1----:R-:W-:-:S05]  /*0220*/  IMAD.WIDE R8, R5, 0x4, R8 ;  /* 0x0000000405087825 */ /* 0x002fca00078e0208 */
[----:B------:R-:W2:Y:S01]  /*0230*/  LDG.E R27, desc[UR6][R8.64] ;  /* 0x00000006081b7981 */ /* 0x000ea2000c1e1900 */
[----:B------:R-:W-:-:S05]  /*0240*/  IMAD.WIDE.U32 R20, R0, 0x4, R8 ;  /* 0x0000000400147825 */ /* 0x000fca00078e0008 */
[----:B------:R0:W3:Y:S01]  /*0250*/  LDG.E R17, desc[UR6][R20.64] ;  /* 0x0000000614117981 */ /* 0x0000e2000c1e1900 */
[----:B------:R-:W-:-:S03]  /*0260*/  IMAD.WIDE.U32 R24, R0, 0x4, R20 ;  /* 0x0000000400187825 */ /* 0x000fc600078e0014 */
[----:B------:R-:W5:Y:S01]  /*0270*/  LDG.E R8, desc[UR6][R12.64+-0x10] ;  /* 0xfffff0060c087981 */ /* 0x000f62000c1e1900 */
[----:B------:R-:W-:-:S03]  /*0280*/  IMAD.WIDE.U32 R10, R0, 0x4, R24 ;  /* 0x00000004000a7825 */ /* 0x000fc600078e0018 */
[----:B------:R1:W4:Y:S01]  /*0290*/  LDG.E R14, desc[UR6][R24.64] ;  /* 0x00000006180e7981 */ /* 0x000322000c1e1900 */
[----:B------:R-:W-:-:S03]  /*02a0*/  IMAD.WIDE.U32 R28, R0, 0x4, R10 ;  /* 0x00000004001c7825 */ /* 0x000fc600078e000a */
[----:B------:R-:W5:Y:S01]  /*02b0*/  LDG.E R11, desc[UR6][R10.64] ;  /* 0x000000060a0b7981 */ /* 0x000f62000c1e1900 */
[----:B------:R-:W-:-:S03]  /*02c0*/  IMAD.WIDE.U32 R22, R0, 0x4, R28 ;  /* 0x0000000400167825 */ /* 0x000fc600078e001c */
[----:B------:R-:W5:Y:S01]  /*02d0*/  LDG.E R9, desc[UR6][R28.64] ;  /* 0x000000061c097981 */ /* 0x000f62000c1e1900 */
[----:B0-----:R-:W-:-:S03]  /*02e0*/  IMAD.WIDE.U32 R20, R0, 0x4, R22 ;  /* 0x0000000400147825 */ /* 0x001fc600078e0016 */
[----:B------:R-:W5:Y:S04]  /*02f0*/  LDG.E R22, desc[UR6][R22.64] ;  /* 0x0000000616167981 */ /* 0x000f68000c1e1900 */
[----:B------:R2:W5:Y:S01]  /*0300*/  LDG.E R10, desc[UR6][R20.64] ;  /* 0x00000006140a7981 */ /* 0x000562000c1e1900 */
[----:B-1----:R-:W-:-:S03]  /*0310*/  IMAD.WIDE.U32 R24, R0, 0x4, R20 ;  /* 0x0000000400187825 */ /* 0x002fc600078e0014 */
[----:B------:R-:W5:Y:S04]  /*0320*/  LDG.E R23, desc[UR6][R12.64+-0x8] ;  /* 0xfffff8060c177981 */ /* 0x000f68000c1e1900 */
[----:B------:R0:W5:Y:S01]  /*0330*/  LDG.E R28, desc[UR6][R24.64] ;  /* 0x00000006181c7981 */ /* 0x000162000c1e1900 */
[----:B--2---:R-:W-:-:S03]  /*0340*/  FFMA R21, R18, R27, R19 ;  /* 0x0000001b12157223 */ /* 0x004fc60000000013 */
[----:B------:R-:W2:Y:S01]  /*0350*/  LDG.E R27, desc[UR6][R12.64+-0x4] ;  /* 0xfffffc060c1b7981 */ /* 0x000ea2000c1e1900 */
[----:B------:R-:W-:-:S04]  /*0360*/  IMAD.WIDE.U32 R18, R0, 0x4, R24 ;  /* 0x0000000400127825 */ /* 0x000fc800078e0018 */
[----:B---3--:R-:W-:Y:S01]  /*0370*/  FFMA R29, R16, R17, R21 ;  /* 0x00000011101d7223 */ /* 0x008fe20000000015 */
[C---:B------:R-:W-:Y:S02]  /*0380*/  IMAD.WIDE.U32 R16, R0.reuse, 0x4, R18 ;  /* 0x0000000400107825 */ /* 0x040fe400078e0012 */
[----:B------:R-:W3:Y:S02]  /*0390*/  LDG.E R18, desc[UR6][R18.64] ;  /* 0x0000000612127981 */ /* 0x000ee4000c1e1900 */
[----:B----4-:R-:W-:Y:S01]  /*03a0*/  FFMA R29, R15, R14, R29 ;  /* 0x0000000e0f1d7223 */ /* 0x010fe2000000001d */
[----:B------:R-:W-:Y:S02]  /*03b0*/  IMAD.WIDE.U32 R14, R0, 0x4, R16 ;  /* 0x00000004000e7825 */ /* 0x000fe400078e0010 */
[----:B------:R-:W4:Y:S02]  /*03c0*/  LDG.E R16, desc[UR6][R16.64] ;  /* 0x0000000610107981 */ /* 0x000f24000c1e1900 */
[----:B-----5:R-:W-:Y:S01]  /*03d0*/  FFMA R29, R26, R11, R29 ;  /* 0x0000000b1a1d7223 */ /* 0x020fe2000000001d */
[----:B------:R-:W-:Y:S01]  /*03e0*/  IMAD.WIDE.U32 R20, R0, 0x4, R14 ;  /* 0x0000000400147825 */ /* 0x000fe200078e000e */
[----:B------:R-:W3:Y:S03]  /*03f0*/  LDG.E R11, desc[UR6][R12.64] ;  /* 0x000000060c0b7981 */ /* 0x000ee6000c1e1900 */
[----:B0-----:R-:W-:Y:S01]  /*0400*/  FFMA R24, R8, R9, R29 ;  /* 0x0000000908187223 */ /* 0x001fe2000000001d */
[----:B------:R-:W5:Y:S01]  /*0410*/  LDG.E R14, desc[UR6][R14.64] ;  /* 0x000000060e0e7981 */ /* 0x000f62000c1e1900 */
[----:B------:R-:W-:-:S03]  /*0420*/  IMAD.WIDE.U32 R8, R0, 0x4, R20 ;  /* 0x0000000400087825 */ /* 0x000fc600078e0014 */
[----:B------:R-:W4:Y:S01]  /*0430*/  LDG.E R29, desc[UR6][R12.64+0x4] ;  /* 0x000004060c1d7981 */ /* 0x000f22000c1e1900 */
[----:B------:R-:W-:Y:S01]  /*0440*/  FFMA R22, R7, R22, R24 ;  /* 0x0000001607167223 */ /* 0x000fe20000000018 */
[C---:B------:R-:W-:Y:S02]  /*0450*/  IMAD.WIDE.U32 R24, R0.reuse, 0x4, R8 ;  /* 0x0000000400187825 */ /* 0x040fe400078e0008 */
[----:B------:R0:W5:Y:S04]  /*0460*/  LDG.E R26, desc[UR6][R20.64] ;  /* 0x00000006141a7981 */ /* 0x000168000c1e1900 */
[----:B------:R-:W5:Y:S04]  /*0470*/  LDG.E R15, desc[UR6][R12.64+0x8] ;  /* 0x000008060c0f7981 */ /* 0x000f68000c1e1900 */
[----:B------:R-:W5:Y:S01]  /*0480*/  LDG.E R7, desc[UR6][R12.64+0xc] ;  /* 0x00000c060c077981 */ /* 0x000f62000c1e1900 */
[----:B------:R-:W-:Y:S01]  /*0490*/  FFMA R10, R23, R10, R22 ;  /* 0x0000000a170a7223 */ /* 0x000fe20000000016 */
[----:B------:R-:W-:-:S02]  /*04a0*/  IMAD.WIDE.U32 R22, R0, 0x4, R24 ;  /* 0x0000000400167825 */ /* 0x000fc400078e0018 */
[----:B------:R-:W5:Y:S04]  /*04b0*/  LDG.E R8, desc[UR6][R8.64] ;  /* 0x0000000608087981 */ /* 0x000f68000c1e1900 */
[----:B------:R-:W5:Y:S01]  /*04c0*/  LDG.E R17, desc[UR6][R12.64+0x10] ;  /* 0x000010060c117981 */ /* 0x000f62000c1e1900 */
[----:B0-----:R-:W-:-:S03]  /*04d0*/  IMAD.WIDE.U32 R20, R0, 0x4, R22 ;  /* 0x0000000400147825 */ /* 0x001fc600078e0016 */
[----:B------:R-:W5:Y:S04]  /*04e0*/  LDG.E R24, desc[UR6][R24.64] ;  /* 0x0000000618187981 */ /* 0x000f68000c1e1900 */
[----:B------:R-:W5:Y:S04]  /*04f0*/  LDG.E R19, desc[UR6][R12.64+0x14] ;  /* 0x000014060c137981 */ /* 0x000f68000c1e1900 */
[----:B------:R-:W5:Y:S04]  /*0500*/  LDG.E R20, desc[UR6][R20.64] ;  /* 0x0000000614147981 */ /* 0x000f68000c1e1900 */
[----:B------:R-:W5:Y:S01]  /*0510*/  LDG.E R9, desc[UR6][R12.64+0x1c] ;  /* 0x00001c060c097981 */ /* 0x000f62000c1e1900 */
[----:B--2---:R-:W-:-:S03]  /*0520*/  FFMA R28, R27, R28, R10 ;  /* 0x0000001c1b1c7223 */ /* 0x004fc6000000000a */
[----:B------:R-:W2:Y:S04]  /*0530*/  LDG.E R10, desc[UR6][R22.64] ;  /* 0x00000006160a7981 */ /* 0x000ea8000c1e1900 */
[----:B------:R0:W2:Y:S01]  /*0540*/  LDG.E R27, desc[UR6][R12.64+0x18] ;  /* 0x000018060c1b7981 */ /* 0x0000a2000c1e1900 */
[----:B------:R-:W-:Y:S01]  /*0550*/  IADD3 R6, PT, PT, R6, 0x10, RZ ;  /* 0x0000001006067810 */ /* 0x000fe20007ffe0ff */
[----:B---3--:R-:W-:-:S04]  /*0560*/  FFMA R18, R11, R18, R28 ;  /* 0x000000120b127223 */ /* 0x008fc8000000001c */
[----:B----4-:R-:W-:Y:S01]  /*0570*/  FFMA R16, R29, R16, R18 ;  /* 0x000000101d107223 */ /* 0x010fe20000000012 */
[----:B------:R-:W-:-:S03]  /*0580*/  ISETP.NE.AND P1, PT, R6, RZ, PT ;  /* 0x000000ff0600720c */ /* 0x000fc60003f25270 */
[----:B-----5:R-:W-:-:S04]  /*0590*/  FFMA R14, R15, R14, R16 ;  /* 0x0000000e0f0e7223 */ /* 0x020fc80000000010 */
[----:B------:R-:W-:-:S04]  /*05a0*/  FFMA R14, R7, R26, R14 ;  /* 0x0000001a070e7223 */ /* 0x000fc8000000000e */
[----:B------:R-:W-:Y:S01]  /*05b0*/  FFMA R8, R17, R8, R14 ;  /* 0x0000000811087223 */ /* 0x000fe2000000000e */
[----:B0-----:R-:W-:-:S03]  /*05c0*/  IADD3 R12, P2, PT, R12, 0x40, RZ ;  /* 0x000000400c0c7810 */ /* 0x001fc60007f5e0ff */
[----:B------:R-:W-:Y:S01]  /*05d0*/  FFMA R8, R19, R24, R8 ;  /* 0x0000001813087223 */ /* 0x000fe20000000008 */
[----:B------:R-:W-:Y:S02]  /*05e0*/  IADD3.X R13, PT, PT, RZ, R13, RZ, P2, !PT ;  /* 0x0000000dff0d7210 */ /* 0x000fe400017fe4ff */
[----:B------:R-:W-:Y:S01]  /*05f0*/  LEA R5, R0, R5, 0x4 ;  /* 0x0000000500057211 */ /* 0x000fe200078e20ff */
[----:B--2---:R-:W-:-:S04]  /*0600*/  FFMA R8, R27, R10, R8 ;  /* 0x0000000a1b087223 */ /* 0x004fc80000000008 */
[----:B------:R-:W-:Y:S01]  /*0610*/  FFMA R19, R9, R20, R8 ;  /* 0x0000001409137223 */ /* 0x000fe20000000008 */
[----:B------:R-:W-:Y:S06]  /*0620*/  @P1 BRA `(.L_x_2) ;  /* 0xfffffff800e41947 */ /* 0x000fec000383ffff */
.L_x_1:
[----:B------:R-:W-:Y:S05]  /*0630*/  @!P0 BRA `(.L_x_0) ;  /* 0x0000000400548947 */ /* 0x000fea0003800000 */
[----:B------:R-:W-:Y:S02]  /*0640*/  ISETP.GE.U32.AND P0, PT, R2, 0x8, PT ;  /* 0x000000080200780c */ /* 0x000fe40003f06070 */
[----:B------:R-:W-:-:S04]  /*0650*/  LOP3.LUT R27, R0, 0x7, RZ, 0xc0, !PT ;  /* 0x00000007001b7812 */ /* 0x000fc800078ec0ff */
[----:B------:R-:W-:-:S07]  /*0660*/  ISETP.NE.AND P1, PT, R27, RZ, PT ;  /* 0x000000ff1b00720c */ /* 0x000fce0003f25270 */
[----:B------:R-:W-:Y:S06]  /*0670*/  @!P0 BRA `(.L_x_3) ;  /* 0x0000000000948947 */ /* 0x000fec0003800000 */
[----:B------:R-:W1:Y:S01]  /*0680*/  LDC.64 R12, c[0x0][0x388] ;  /* 0x0000e200ff0c7b82 */ /* 0x000e620000000a00 */
[----:B------:R-:W-:-:S07]  /*0690*/  IMAD R5, R4, R0, R3 ;  /* 0x0000000004057224 */ /* 0x000fce00078e0203 */
[----:B------:R-:W2:Y:S01]  /*06a0*/  LDC.64 R6, c[0x0][0x380] ;  /* 0x0000e000ff067b82 */ /* 0x000ea20000000a00 */
[----:B-1----:R-:W-:-:S05]  /*06b0*/  IMAD.WIDE R12, R5, 0x4, R12 ;  /* 0x00000004050c7825 */ /* 0x002fca00078e020c */
[----:B0-----:R0:W3:Y:S01]  /*06c0*/  LDG.E R2, desc[UR6][R12.64] ;  /* 0x000000060c027981 */ /* 0x0010e2000c1e1900 */
[----:B------:R-:W-:-:S04]  /*06d0*/  IMAD.WIDE.U32 R14, R0, 0x4, R12 ;  /* 0x00000004000e7825 */ /* 0x000fc800078e000c */
[----:B--2---:R-:W-:Y:S01]  /*06e0*/  IMAD.WIDE.U32 R6, R4, 0x4, R6 ;  /* 0x0000000404067825 */ /* 0x004fe200078e0006 */
[----:B------:R1:W2:Y:S03]  /*06f0*/  LDG.E R18, desc[UR6][R14.64] ;  /* 0x000000060e127981 */ /* 0x0002a6000c1e1900 */
[C---:B------:R-:W-:Y:S01]  /*0700*/  IMAD.WIDE.U32 R24, R0.reuse, 0x4, R14 ;  /* 0x0000000400187825 */ /* 0x040fe200078e000e */
[----:B------:R-:W3:Y:S04]  /*0710*/  LDG.E R20, desc[UR6][R6.64] ;  /* 0x0000000606147981 */ /* 0x000ee8000c1e1900 */
[----:B------:R-:W2:Y:S01]  /*0720*/  LDG.E R5, desc[UR6][R6.64+0x4] ;  /* 0x0000040606057981 */ /* 0x000ea2000c1e1900 */
[----:B------:R-:W-:-:S03]  /*0730*/  IMAD.WIDE.U32 R16, R0, 0x4, R24 ;  /* 0x0000000400107825 */ /* 0x000fc600078e0018 */
[----:B------:R-:W4:Y:S01]  /*0740*/  LDG.E R22, desc[UR6][R24.64] ;  /* 0x0000000618167981 */ /* 0x000f22000c1e1900 */
[----:B------:R-:W-:-:S03]  /*0750*/  IMAD.WIDE.U32 R10, R0, 0x4, R16 ;  /* 0x00000004000a7825 */ /* 0x000fc600078e0010 */
[----:B------:R-:W4:Y:S04]  /*0760*/  LDG.E R21, desc[UR6][R6.64+0x8] ;  /* 0x0000080606157981 */ /* 0x000f28000c1e1900 */
[----:B------:R-:W5:Y:S01]  /*0770*/  LDG.E R16, desc[UR6][R16.64] ;  /* 0x0000000610107981 */ /* 0x000f62000c1e1900 */
[----:B------:R-:W-:-:S03]  /*0780*/  IMAD.WIDE.U32 R8, R0, 0x4, R10 ;  /* 0x0000000400087825 */ /* 0x000fc600078e000a */
[----:B------:R-:W5:Y:S01]  /*0790*/  LDG.E R23, desc[UR6][R6.64+0xc] ;  /* 0x00000c0606177981 */ /* 0x000f62000c1e1900 */
[----:B0-----:R-:W-:-:S03]  /*07a0*/  IMAD.WIDE.U32 R12, R0, 0x4, R8 ;  /* 0x00000004000c7825 */ /* 0x001fc600078e0008 */
[----:B------:R-:W5:Y:S04]  /*07b0*/  LDG.E R11, desc[UR6][R10.64] ;  /* 0x000000060a0b7981 */ /* 0x000f68000c1e1900 */
[----:B------:R-:W5:Y:S01]  /*07c0*/  LDG.E R26, desc[UR6][R6.64+0x10] ;  /* 0x00001006061a7981 */ /* 0x000f62000c1e1900 */
[----:B-1----:R-:W-:-:S03]  /*07d0*/  IMAD.WIDE.U32 R14, R0, 0x4, R12 ;  /* 0x00000004000e7825 */ /* 0x002fc600078e000c */
[----:B------:R-:W5:Y:S04]  /*07e0*/  LDG.E R9, desc[UR6][R8.64] ;  /* 0x0000000608097981 */ /* 0x000f68000c1e1900 */
[----:B------:R-:W5:Y:S04]  /*07f0*/  LDG.E R28, desc[UR6][R6.64+0x14] ;  /* 0x00001406061c7981 */ /* 0x000f68000c1e1900 */
[----:B------:R-:W5:Y:S04]  /*0800*/  LDG.E R13, desc[UR6][R12.64] ;  /* 0x000000060c0d7981 */ /* 0x000f68000c1e1900 */
[----:B------:R-:W5:Y:S04]  /*0810*/  LDG.E R24, desc[UR6][R6.64+0x18] ;  /* 0x0000180606187981 */ /* 0x000f68000c1e1900 */
[----:B------:R-:W5:Y:S04]  /*0820*/  LDG.E R14, desc[UR6][R14.64] ;  /* 0x000000060e0e7981 */ /* 0x000f68000c1e1900 */
[----:B------:R-:W5:Y:S01]  /*0830*/  LDG.E R17, desc[UR6][R6.64+0x1c] ;  /* 0x00001c0606117981 */ /* 0x000f62000c1e1900 */
[----:B------:R-:W-:Y:S01]  /*0840*/  IADD3 R4, PT, PT, R4, 0x8, RZ ;  /* 0x0000000804047810 */ /* 0x000fe20007ffe0ff */
[----:B---3--:R-:W-:-:S04]  /*0850*/  FFMA R2, R20, R2, R19 ;  /* 0x0000000214027223 */ /* 0x008fc80000000013 */
[----:B--2---:R-:W-:-:S04]  /*0860*/  FFMA R2, R5, R18, R2 ;  /* 0x0000001205027223 */ /* 0x004fc80000000002 */
[----:B----4-:R-:W-:-:S04]  /*0870*/  FFMA R2, R21, R22, R2 ;  /* 0x0000001615027223 */ /* 0x010fc80000000002 */
[----:B-----5:R-:W-:-:S04]  /*0880*/  FFMA R23, R23, R16, R2 ;  /* 0x0000001017177223 */ /* 0x020fc80000000002 */
[----:B------:R-:W-:-:S04]  /*0890*/  FFMA R11, R26, R11, R23 ;  /* 0x0000000b1a0b7223 */ /* 0x000fc80000000017 */
[----:B------:R-:W-:-:S04]  /*08a0*/  FFMA R9, R28, R9, R11 ;  /* 0x000000091c097223 */ /* 0x000fc8000000000b */
[----:B------:R-:W-:-:S04]  /*08b0*/  FFMA R9, R24, R13, R9 ;  /* 0x0000000d18097223 */ /* 0x000fc80000000009 */
[----:B------:R-:W-:-:S07]  /*08c0*/  FFMA R19, R17, R14, R9 ;  /* 0x0000000e11137223 */ /* 0x000fce0000000009 */
.L_x_3:
        /* <DEDUP_REMOVED lines=8> */
[----:B-1----:R-:W-:-:S04]  /*0950*/  IMAD.WIDE R8, R5, 0x4, R8 ;  /* 0x0000000405087825 */ /* 0x002fc800078e0208 */
[----:B------:R-:W-:Y:S02]  /*0960*/  IMAD.WIDE.U32 R10, R0, 0x4, R8 ;  /* 0x00000004000a7825 */ /* 0x000fe400078e0008 */
[----:B0-----:R-:W3:Y:S02]  /*0970*/  LDG.E R8, desc[UR6][R8.64] ;  /* 0x0000000608087981 */ /* 0x001ee4000c1e1900 */
[----:B--2---:R-:W-:-:S04]  /*0980*/  IMAD.WIDE.U32 R6, R4, 0x4, R6 ;  /* 0x0000000404067825 */ /* 0x004fc800078e0006 */
[C---:B------:R-:W-:Y:S01]  /*0990*/  IMAD.WIDE.U32 R12, R0.reuse, 0x4, R10 ;  /* 0x00000004000c7825 */ /* 0x040fe200078e000a */
[----:B------:R-:W3:Y:S04]  /*09a0*/  LDG.E R16, desc[UR6][R6.64] ;  /* 0x0000000606107981 */ /* 0x000ee8000c1e1900 */
[----:B------:R-:W2:Y:S01]  /*09b0*/  LDG.E R10, desc[UR6][R10.64] ;  /* 0x000000060a0a7981 */ /* 0x000ea2000c1e1900 */
[----:B------:R-:W-:-:S03]  /*09c0*/  IMAD.WIDE.U32 R14, R0, 0x4, R12 ;  /* 0x00000004000e7825 */ /* 0x000fc600078e000c */
[----:B------:R-:W2:Y:S04]  /*09d0*/  LDG.E R5, desc[UR6][R6.64+0x4] ;  /* 0x0000040606057981 */ /* 0x000ea8000c1e1900 */
[----:B------:R-:W4:Y:S04]  /*09e0*/  LDG.E R12, desc[UR6][R12.64] ;  /* 0x000000060c0c7981 */ /* 0x000f28000c1e1900 */
[----:B------:R-:W4:Y:S04]  /*09f0*/  LDG.E R18, desc[UR6][R6.64+0x8] ;  /* 0x0000080606127981 */ /* 0x000f28000c1e1900 */
[----:B------:R-:W5:Y:S04]  /*0a00*/  LDG.E R14, desc[UR6][R14.64] ;  /* 0x000000060e0e7981 */ /* 0x000f68000c1e1900 */
[----:B------:R-:W5:Y:S01]  /*0a10*/  LDG.E R20, desc[UR6][R6.64+0xc] ;  /* 0x00000c0606147981 */ /* 0x000f62000c1e1900 */
[----:B------:R-:W-:Y:S01]  /*0a20*/  IADD3 R4, PT, PT, R4, 0x4, RZ ;  /* 0x0000000404047810 */ /* 0x000fe20007ffe0ff */
[----:B---3--:R-:W-:-:S04]  /*0a30*/  FFMA R16, R16, R8, R19 ;  /* 0x0000000810107223 */ /* 0x008fc80000000013 */
[----:B--2---:R-:W-:-:S04]  /*0a40*/  FFMA R5, R5, R10, R16 ;  /* 0x0000000a05057223 */ /* 0x004fc80000000010 */
[----:B----4-:R-:W-:-:S04]  /*0a50*/  FFMA R5, R18, R12, R5 ;  /* 0x0000000c12057223 */ /* 0x010fc80000000005 */
[----:B-----5:R-:W-:-:S07]  /*0a60*/  FFMA R19, R20, R14, R5 ;  /* 0x0000000e14137223 */ /* 0x020fce0000000005 */
.L_x_4:
[----:B------:R-:W-:Y:S05]  /*0a70*/  @!P1 BRA `(.L_x_0) ;  /* 0x0000000000449947 */ /* 0x000fea0003800000 */
[----:B------:R-:W1:Y:S01]  /*0a80*/  LDC.64 R8, c[0x0][0x380] ;  /* 0x0000e000ff087b82 */ /* 0x000e620000000a00 */
[----:B------:R-:W-:Y:S01]  /*0a90*/  IADD3 R2, PT, PT, -R2, RZ, RZ ;  /* 0x000000ff02027210 */ /* 0x000fe20007ffe1ff */
[----:B------:R-:W-:-:S06]  /*0aa0*/  IMAD R11, R4, R0, R3 ;  /* 0x00000000040b7224 */ /* 0x000fcc00078e0203 */
[----:B------:R-:W2:Y:S01]  /*0ab0*/  LDC.64 R6, c[0x0][0x388] ;  /* 0x0000e200ff067b82 */ /* 0x000ea20000000a00 */
[----:B-1----:R-:W-:-:S03]  /*0ac0*/  IMAD.WIDE.U32 R8, R4, 0x4, R8 ;  /* 0x0000000404087825 */ /* 0x002fc600078e0008 */
[----:B------:R-:W-:-:S07]  /*0ad0*/  MOV R10, R8 ;  /* 0x00000008000a7202 */ /* 0x000fce0000000f00 */
.L_x_5:
[----:B--2---:R-:W-:Y:S01]  /*0ae0*/  IMAD.WIDE R4, R11, 0x4, R6 ;  /* 0x000000040b047825 */ /* 0x004fe200078e0206 */
[----:B------:R-:W-:-:S05]  /*0af0*/  MOV R8, R10 ;  /* 0x0000000a00087202 */ /* 0x000fca0000000f00 */
[----:B0-----:R-:W2:Y:S04]  /*0b00*/  LDG.E R4, desc[UR6][R4.64] ;  /* 0x0000000604047981 */ /* 0x001ea8000c1e1900 */
[----:B------:R0:W2:Y:S01]  /*0b10*/  LDG.E R8, desc[UR6][R8.64] ;  /* 0x0000000608087981 */ /* 0x0000a2000c1e1900 */
[----:B------:R-:W-:Y:S02]  /*0b20*/  IADD3 R2, PT, PT, R2, 0x1, RZ ;  /* 0x0000000102027810 */ /* 0x000fe40007ffe0ff */
[----:B------:R-:W-:Y:S02]  /*0b30*/  IADD3 R10, P1, PT, R10, 0x4, RZ ;  /* 0x000000040a0a7810 */ /* 0x000fe40007f3e0ff */
[----:B------:R-:W-:Y:S02]  /*0b40*/  ISETP.NE.AND P0, PT, R2, RZ, PT ;  /* 0x000000ff0200720c */ /* 0x000fe40003f05270 */
[----:B------:R-:W-:-:S02]  /*0b50*/  IADD3 R11, PT, PT, R11, R0, RZ ;  /* 0x000000000b0b7210 */ /* 0x000fc40007ffe0ff */
[----:B0-----:R-:W-:Y:S01]  /*0b60*/  IADD3.X R9, PT, PT, RZ, R9, RZ, P1, !PT ;  /* 0x00000009ff097210 */ /* 0x001fe20000ffe4ff */
[----:B--2---:R-:W-:-:S08]  /*0b70*/  FFMA R19, R8, R4, R19 ;  /* 0x0000000408137223 */ /* 0x004fd00000000013 */
[----:B------:R-:W-:Y:S05]  /*0b80*/  @P0 BRA `(.L_x_5) ;  /* 0xfffffffc00d40947 */ /* 0x000fea000383ffff */
.L_x_0:
[----:B------:R-:W1:Y:S02]  /*0b90*/  LDC.64 R4, c[0x0][0x390] ;  /* 0x0000e400ff047b82 */ /* 0x000e640000000a00 */
[----:B-1----:R-:W-:-:S05]  /*0ba0*/  IMAD.WIDE R2, R3, 0x4, R4 ;  /* 0x0000000403027825 */ /* 0x002fca00078e0204 */
[----:B0-----:R-:W-:Y:S01]  /*0bb0*/  STG.E desc[UR6][R2.64], R19 ;  /* 0x0000001302007986 */ /* 0x001fe2000c101906 */
[----:B------:R-:W-:Y:S05]  /*0bc0*/  EXIT ;  /* 0x000000000000794d */ /* 0x000fea0003800000 */
.L_x_6:
[----:B------:R-:W-:-:S00]  /*0bd0*/  BRA `(.L_x_6) ;  /* 0xfffffffc00fc7947 */ /* 0x000fc0000383ffff */
[----:B------:R-:W-:-:S00]  /*0be0*/  NOP ;  /* 0x0000000000007918 */ /* 0x000fc00000000000 */
        /* <DEDUP_REMOVED lines=9> */
.L_x_7:


//--------------------- .nv.shared.reserved.0     --------------------------
	.section	.nv.shared.reserved.0,"aw",@nobits
	.weak		__nv_reservedSMEM_offset_0_alias
	.size		__nv_reservedSMEM_offset_0_alias, 0, 64
	.other		__nv_reservedSMEM_offset_0_alias,@"STO_CUDA_RESERVED_SHARED STV_DEFAULT"
__nv_reservedSMEM_offset_0_alias:
	.zero		0
	.zero		64


//--------------------- .nv.constant0._Z11mat_vec_mulPfS_S_i --------------------------
	.section	.nv.constant0._Z11mat_vec_mulPfS_S_i,"a",@progbits
	.sectionflags	@""
	.align	4
.nv.constant0._Z11mat_vec_mulPfS_S_i:
	.zero		924


//--------------------- SYMBOLS --------------------------

	.type		.nv.reservedSmem.offset0,@object
	.size		.nv.reservedSmem.offset0,0x4
